//
// Generated by NVIDIA NVVM Compiler
//
// Compiler Build ID: CL-36424714
// Cuda compilation tools, release 13.0, V13.0.88
// Based on NVVM 20.0.0
//

.version 9.0
.target sm_100
.address_size 64

	// .globl	_Z14setFloatKernelPfif

.visible .entry _Z14setFloatKernelPfif(
	.param .u64 .ptr .align 1 _Z14setFloatKernelPfif_param_0,
	.param .u32 _Z14setFloatKernelPfif_param_1,
	.param .f32 _Z14setFloatKernelPfif_param_2
)
{
	.reg .pred 	%p<2>;
	.reg .b32 	%r<6>;
	.reg .b32 	%f<2>;
	.reg .b64 	%rd<5>;

	ld.param.u64 	%rd1, [_Z14setFloatKernelPfif_param_0];
	ld.param.u32 	%r2, [_Z14setFloatKernelPfif_param_1];
	ld.param.f32 	%f1, [_Z14setFloatKernelPfif_param_2];
	mov.u32 	%r3, %ctaid.x;
	mov.u32 	%r4, %ntid.x;
	mov.u32 	%r5, %tid.x;
	mad.lo.s32 	%r1, %r3, %r4, %r5;
	setp.ge.s32 	%p1, %r1, %r2;
	@%p1 bra 	$L__BB0_2;
	cvta.to.global.u64 	%rd2, %rd1;
	mul.wide.s32 	%rd3, %r1, 4;
	add.s64 	%rd4, %rd2, %rd3;
	st.global.f32 	[%rd4], %f1;
$L__BB0_2:
	ret;

}


// ===== COMPILED SASS (sm_100) =====

	.target	sm_100

	.elftype	@"ET_EXEC"


//--------------------- .note.nv.tkinfo           --------------------------
	.section	.note.nv.tkinfo,"",@"SHT_NOTE"
	.sectionflags	@"SHF_NOTE_NV_TKINFO"
	.tkinfo
        /*0018*/ 	.word	0x00000002
        /*0030*/ 	.string	""
        /*0030*/ 	.string	"ptxas"
        /*0030*/ 	.string	"Cuda compilation tools, release 13.0, V13.0.88"
        /*0030*/ 	.string	"Build cuda_13.0.r13.0/compiler.36424714_0"
        /*0030*/ 	.string	"-arch sm_100 -m 64 "



//--------------------- .note.nv.cuinfo           --------------------------
	.section	.note.nv.cuinfo,"",@"SHT_NOTE"
	.sectionflags	@"SHF_NOTE_NV_CUINFO"
        /*0018*/ 	.short	0x0002
        /*001a*/ 	.short	0x0064
        /*001c*/ 	.short	0x0082
	.zero		2


//--------------------- .nv.info                  --------------------------
	.section	.nv.info,"",@"SHT_CUDA_INFO"
	.align	4


	//----- nvinfo : EIATTR_REGCOUNT
	.align		4
        /*0000*/ 	.byte	0x04, 0x2f
        /*0002*/ 	.short	(.L_1 - .L_0)
	.align		4
.L_0:
        /*0004*/ 	.word	index@(_Z14setFloatKernelPfif)
        /*0008*/ 	.word	0x0000000a


	//----- nvinfo : EIATTR_FRAME_SIZE
	.align		4
.L_1:
        /*000c*/ 	.byte	0x04, 0x11
        /*000e*/ 	.short	(.L_3 - .L_2)
	.align		4
.L_2:
        /*0010*/ 	.word	index@(_Z14setFloatKernelPfif)
        /*0014*/ 	.word	0x00000000


	//----- nvinfo : EIATTR_MIN_STACK_SIZE
	.align		4
.L_3:
        /*0018*/ 	.byte	0x04, 0x12
        /*001a*/ 	.short	(.L_5 - .L_4)
	.align		4
.L_4:
        /*001c*/ 	.word	index@(_Z14setFloatKernelPfif)
        /*0020*/ 	.word	0x00000000
.L_5:


//--------------------- .nv.compat                --------------------------
	.section	.nv.compat,"",@"SHT_CUDA_COMPAT_INFO"
	.align	4
        /*0000*/ 	.byte	0x02, 0x09, 0x00, 0x00, 0x02, 0x02, 0x01, 0x00, 0x02, 0x05, 0x05, 0x00, 0x03, 0x07, 0x01, 0x01
        /*0010*/ 	.byte	0x02, 0x03, 0x00, 0x00, 0x02, 0x06, 0x01, 0x00, 0x04, 0x0b, 0x08, 0x00, 0x09, 0x00, 0x00, 0x00
        /*0020*/ 	.byte	0x00, 0x00, 0x00, 0x00


//--------------------- .nv.info._Z14setFloatKernelPfif --------------------------
	.section	.nv.info._Z14setFloatKernelPfif,"",@"SHT_CUDA_INFO"
	.sectionflags	@""
	.align	4


	//----- nvinfo : EIATTR_CUDA_API_VERSION
	.align		4
        /*0000*/ 	.byte	0x04, 0x37
        /*0002*/ 	.short	(.L_7 - .L_6)
.L_6:
        /*0004*/ 	.word	0x00000082


	//----- nvinfo : EIATTR_KPARAM_INFO
	.align		4
.L_7:
        /*0008*/ 	.byte	0x04, 0x17
        /*000a*/ 	.short	(.L_9 - .L_8)
.L_8:
        /*000c*/ 	.word	0x00000000
        /*0010*/ 	.short	0x0002
        /*0012*/ 	.short	0x000c
        /*0014*/ 	.byte	0x00, 0xf0, 0x11, 0x00


	//----- nvinfo : EIATTR_KPARAM_INFO
	.align		4
.L_9:
        /*0018*/ 	.byte	0x04, 0x17
        /*001a*/ 	.short	(.L_11 - .L_10)
.L_10:
        /*001c*/ 	.word	0x00000000
        /*0020*/ 	.short	0x0001
        /*0022*/ 	.short	0x0008
        /*0024*/ 	.byte	0x00, 0xf0, 0x11, 0x00


	//----- nvinfo : EIATTR_KPARAM_INFO
	.align		4
.L_11:
        /*0028*/ 	.byte	0x04, 0x17
        /*002a*/ 	.short	(.L_13 - .L_12)
.L_12:
        /*002c*/ 	.word	0x00000000
        /*0030*/ 	.short	0x0000
        /*0032*/ 	.short	0x0000
        /*0034*/ 	.byte	0x00, 0xf5, 0x21, 0x00


	//----- nvinfo : EIATTR_SPARSE_MMA_MASK
	.align		4
.L_13:
        /*0038*/ 	.byte	0x03, 0x50
        /*003a*/ 	.short	0x0000


	//----- nvinfo : EIATTR_MAXREG_COUNT
	.align		4
        /*003c*/ 	.byte	0x03, 0x1b
        /*003e*/ 	.short	0x00ff


	//----- nvinfo : EIATTR_MERCURY_ISA_VERSION
	.align		4
        /*0040*/ 	.byte	0x03, 0x5f
        /*0042*/ 	.short	0x0101


	//----- nvinfo : EIATTR_VRC_CTA_INIT_COUNT
	.align		4
        /*0044*/ 	.byte	0x02, 0x4a
	.zero		1
	.zero		1


	//----- nvinfo : EIATTR_EXIT_INSTR_OFFSETS
	.align		4
        /*0048*/ 	.byte	0x04, 0x1c
        /*004a*/ 	.short	(.L_15 - .L_14)


	//   ....[0]....
.L_14:
        /*004c*/ 	.word	0x00000070


	//   ....[1]....
        /*0050*/ 	.word	0x000000d0


	//----- nvinfo : EIATTR_CBANK_PARAM_SIZE
	.align		4
.L_15:
        /*0054*/ 	.byte	0x03, 0x19
        /*0056*/ 	.short	0x0010


	//----- nvinfo : EIATTR_PARAM_CBANK
	.align		4
        /*0058*/ 	.byte	0x04, 0x0a
        /*005a*/ 	.short	(.L_17 - .L_16)
	.align		4
.L_16:
        /*005c*/ 	.word	index@(.nv.constant0._Z14setFloatKernelPfif)
        /*0060*/ 	.short	0x0380
        /*0062*/ 	.short	0x0010


	//----- nvinfo : EIATTR_SW_WAR
	.align		4
.L_17:
        /*0064*/ 	.byte	0x04, 0x36
        /*0066*/ 	.short	(.L_19 - .L_18)
.L_18:
        /*0068*/ 	.word	0x00000008
.L_19:


//--------------------- .nv.callgraph             --------------------------
	.section	.nv.callgraph,"",@"SHT_CUDA_CALLGRAPH"
	.align	4
	.sectionentsize	8
	.align		4
        /*0000*/ 	.word	0x00000000
	.align		4
        /*0004*/ 	.word	0xffffffff
	.align		4
        /*0008*/ 	.word	0x00000000
	.align		4
        /*000c*/ 	.word	0xfffffffe
	.align		4
        /*0010*/ 	.word	0x00000000
	.align		4
        /*0014*/ 	.word	0xfffffffd
	.align		4
        /*0018*/ 	.word	0x00000000
	.align		4
        /*001c*/ 	.word	0xfffffffc


//--------------------- .text._Z14setFloatKernelPfif --------------------------
	.section	.text._Z14setFloatKernelPfif,"ax",@progbits
	.align	128
        .global         _Z14setFloatKernelPfif
        .type           _Z14setFloatKernelPfif,@function
        .size           _Z14setFloatKernelPfif,(.L_x_1 - _Z14setFloatKernelPfif)
        .other          _Z14setFloatKernelPfif,@"STO_CUDA_ENTRY STV_DEFAULT"
_Z14setFloatKernelPfif:
.text._Z14setFloatKernelPfif:
[----:B------:R-:W-:Y:S01]  /*0000*/  LDC R1, c[0x0][0x37c] ;  /* 0x0000df00ff017b82 */ /* 0x000fe20000000800 */
[----:B------:R-:W0:Y:S07]  /*0010*/  S2R R0, SR_TID.X ;  /* 0x0000000000007919 */ /* 0x000e2e0000002100 */
[----:B------:R-:W0:Y:S01]  /*0020*/  S2UR UR4, SR_CTAID.X ;  /* 0x00000000000479c3 */ /* 0x000e220000002500 */
[----:B------:R-:W1:Y:S07]  /*0030*/  LDCU UR5, c[0x0][0x388] ;  /* 0x00007100ff0577ac */ /* 0x000e6e0008000800 */
[----:B------:R-:W0:Y:S02]  /*0040*/  LDC R5, c[0x0][0x360] ;  /* 0x0000d800ff057b82 */ /* 0x000e240000000800 */
[----:B0-----:R-:W-:-:S05]  /*0050*/  IMAD R5, R5, UR4, R0 ;  /* 0x0000000405057c24 */ /* 0x001fca000f8e0200 */
[----:B-1----:R-:W-:-:S13]  /*0060*/  ISETP.GE.AND P0, PT, R5, UR5, PT ;  /* 0x0000000505007c0c */ /* 0x002fda000bf06270 */
[----:B------:R-:W-:Y:S05]  /*0070*/  @P0 EXIT ;  /* 0x000000000000094d */ /* 0x000fea0003800000 */
[----:B------:R-:W0:Y:S01]  /*0080*/  LDC.64 R2, c[0x0][0x380] ;  /* 0x0000e000ff027b82 */ /* 0x000e220000000a00 */
[----:B------:R-:W1:Y:S07]  /*0090*/  LDCU.64 UR4, c[0x0][0x358] ;  /* 0x00006b00ff0477ac */ /* 0x000e6e0008000a00 */
[----:B------:R-:W1:Y:S01]  /*00a0*/  LDC R7, c[0x0][0x38c] ;  /* 0x0000e300ff077b82 */ /* 0x000e620000000800 */
[----:B0-----:R-:W-:-:S05]  /*00b0*/  IMAD.WIDE R2, R5, 0x4, R2 ;  /* 0x0000000405027825 */ /* 0x001fca00078e0202 */
[----:B-1----:R-:W-:Y:S01]  /*00c0*/  STG.E desc[UR4][R2.64], R7 ;  /* 0x0000000702007986 */ /* 0x002fe2000c101904 */
[----:B------:R-:W-:Y:S05]  /*00d0*/  EXIT ;  /* 0x000000000000794d */ /* 0x000fea0003800000 */
.L_x_0:
[----:B------:R-:W-:-:S00]  /*00e0*/  BRA `(.L_x_0) ;  /* 0xfffffffc00fc7947 */ /* 0x000fc0000383ffff */
[----:B------:R-:W-:-:S00]  /*00f0*/  NOP ;  /* 0x0000000000007918 */ /* 0x000fc00000000000 */
        /* <DEDUP_REMOVED lines=8> */
.L_x_1:


//--------------------- .nv.shared.reserved.0     --------------------------
	.section	.nv.shared.reserved.0,"aw",@nobits
	.weak		__nv_reservedSMEM_offset_0_alias
	.size		__nv_reservedSMEM_offset_0_alias, 0, 64
	.other		__nv_reservedSMEM_offset_0_alias,@"STO_CUDA_RESERVED_SHARED STV_DEFAULT"
__nv_reservedSMEM_offset_0_alias:
	.zero		0
	.zero		64


//--------------------- .nv.constant0._Z14setFloatKernelPfif --------------------------
	.section	.nv.constant0._Z14setFloatKernelPfif,"a",@progbits
	.sectionflags	@""
	.align	4
.nv.constant0._Z14setFloatKernelPfif:
	.zero		912


//--------------------- SYMBOLS --------------------------

	.type		.nv.reservedSmem.offset0,@object
	.size		.nv.reservedSmem.offset0,0x4
